	.headerflags	@"EF_CUDA_TEXMODE_UNIFIED EF_CUDA_64BIT_ADDRESS EF_CUDA_ACCELERATORS EF_CUDA_SM90 EF_CUDA_VIRTUAL_SM(EF_CUDA_SM90)"
	.elftype	@"ET_EXEC"


//--------------------- .nv.info                  --------------------------
	.section	.nv.info,"",@"SHT_CUDA_INFO"
	.align	4


	//----- nvinfo : EIATTR_REGCOUNT
	.align		4
        /*0000*/ 	.byte	0x04, 0x2f
        /*0002*/ 	.short	(.L_1 - .L_0)
	.align		4
.L_0:
        /*0004*/ 	.word	index@(triton_poi_fused_convolution_max_pool2d_with_indices_relu_28)
        /*0008*/ 	.word	0x00000010


	//----- nvinfo : EIATTR_MIN_STACK_SIZE
	.align		4
.L_1:
        /*000c*/ 	.byte	0x04, 0x12
        /*000e*/ 	.short	(.L_3 - .L_2)
	.align		4
.L_2:
        /*0010*/ 	.word	index@(triton_poi_fused_convolution_max_pool2d_with_indices_relu_28)
        /*0014*/ 	.word	0x00000000


	//----- nvinfo : EIATTR_FRAME_SIZE
	.align		4
.L_3:
        /*0018*/ 	.byte	0x04, 0x11
        /*001a*/ 	.short	(.L_5 - .L_4)
	.align		4
.L_4:
        /*001c*/ 	.word	index@(triton_poi_fused_convolution_max_pool2d_with_indices_relu_28)
        /*0020*/ 	.word	0x00000000


	//----- nvinfo : EIATTR_MIN_STACK_SIZE
	.align		4
.L_5:
        /*0024*/ 	.byte	0x04, 0x12
        /*0026*/ 	.short	(.L_7 - .L_6)
	.align		4
.L_6:
        /*0028*/ 	.word	index@(triton_poi_fused_convolution_max_pool2d_with_indices_relu_28)
        /*002c*/ 	.word	0x00000000
.L_7:


//--------------------- .nv.info.triton_poi_fused_convolution_max_pool2d_with_indices_relu_28 --------------------------
	.section	.nv.info.triton_poi_fused_convolution_max_pool2d_with_indices_relu_28,"",@"SHT_CUDA_INFO"
	.sectionflags	@""
	.align	4


	//----- nvinfo : EIATTR_CUDA_API_VERSION
	.align		4
        /*0000*/ 	.byte	0x04, 0x37
        /*0002*/ 	.short	(.L_9 - .L_8)
.L_8:
        /*0004*/ 	.word	0x0000007c


	//----- nvinfo : EIATTR_KPARAM_INFO
	.align		4
.L_9:
        /*0008*/ 	.byte	0x04, 0x17
        /*000a*/ 	.short	(.L_11 - .L_10)
.L_10:
        /*000c*/ 	.word	0x00000000
        /*0010*/ 	.short	0x0002
        /*0012*/ 	.short	0x0010
        /*0014*/ 	.byte	0x00, 0xf0, 0x11, 0x00


	//----- nvinfo : EIATTR_KPARAM_INFO
	.align		4
.L_11:
        /*0018*/ 	.byte	0x04, 0x17
        /*001a*/ 	.short	(.L_13 - .L_12)
.L_12:
        /*001c*/ 	.word	0x00000000
        /*0020*/ 	.short	0x0001
        /*0022*/ 	.short	0x0008
        /*0024*/ 	.byte	0x00, 0xf4, 0x21, 0x00


	//----- nvinfo : EIATTR_KPARAM_INFO
	.align		4
.L_13:
        /*0028*/ 	.byte	0x04, 0x17
        /*002a*/ 	.short	(.L_15 - .L_14)
.L_14:
        /*002c*/ 	.word	0x00000000
        /*0030*/ 	.short	0x0000
        /*0032*/ 	.short	0x0000
        /*0034*/ 	.byte	0x00, 0xf4, 0x21, 0x00


	//----- nvinfo : EIATTR_SPARSE_MMA_MASK
	.align		4
.L_15:
        /*0038*/ 	.byte	0x03, 0x50
        /*003a*/ 	.short	0x0000


	//----- nvinfo : EIATTR_MAXREG_COUNT
	.align		4
        /*003c*/ 	.byte	0x03, 0x1b
        /*003e*/ 	.short	0x00ff


	//----- nvinfo : EIATTR_EXIT_INSTR_OFFSETS
	.align		4
        /*0040*/ 	.byte	0x04, 0x1c
        /*0042*/ 	.short	(.L_17 - .L_16)


	//   ....[0]....
.L_16:
        /*0044*/ 	.word	0x00000360


	//----- nvinfo : EIATTR_REQNTID
	.align		4
.L_17:
        /*0048*/ 	.byte	0x04, 0x10
        /*004a*/ 	.short	(.L_19 - .L_18)
.L_18:
        /*004c*/ 	.word	0x00000080
        /*0050*/ 	.word	0x00000001
        /*0054*/ 	.word	0x00000001


	//----- nvinfo : EIATTR_CBANK_PARAM_SIZE
	.align		4
.L_19:
        /*0058*/ 	.byte	0x03, 0x19
        /*005a*/ 	.short	0x0014


	//----- nvinfo : EIATTR_PARAM_CBANK
	.align		4
        /*005c*/ 	.byte	0x04, 0x0a
        /*005e*/ 	.short	(.L_21 - .L_20)
	.align		4
.L_20:
        /*0060*/ 	.word	index@(.nv.constant0.triton_poi_fused_convolution_max_pool2d_with_indices_relu_28)
        /*0064*/ 	.short	0x0210
        /*0066*/ 	.short	0x0014


	//----- nvinfo : EIATTR_SW_WAR
	.align		4
.L_21:
        /*0068*/ 	.byte	0x04, 0x36
        /*006a*/ 	.short	(.L_23 - .L_22)
.L_22:
        /*006c*/ 	.word	0x00000008
.L_23:


//--------------------- .nv.callgraph             --------------------------
	.section	.nv.callgraph,"",@"SHT_CUDA_CALLGRAPH"
	.align	4
	.sectionentsize	8
	.align		4
        /*0000*/ 	.word	0x00000000
	.align		4
        /*0004*/ 	.word	0xffffffff
	.align		4
        /*0008*/ 	.word	0x00000000
	.align		4
        /*000c*/ 	.word	0xfffffffe
	.align		4
        /*0010*/ 	.word	0x00000000
	.align		4
        /*0014*/ 	.word	0xfffffffd
	.align		4
        /*0018*/ 	.word	0x00000000
	.align		4
        /*001c*/ 	.word	0xfffffffc


//--------------------- .text.triton_poi_fused_convolution_max_pool2d_with_indices_relu_28 --------------------------
	.section	.text.triton_poi_fused_convolution_max_pool2d_with_indices_relu_28,"ax",@progbits
	.align	128
        .global         triton_poi_fused_convolution_max_pool2d_with_indices_relu_28
        .type           triton_poi_fused_convolution_max_pool2d_with_indices_relu_28,@function
        .size           triton_poi_fused_convolution_max_pool2d_with_indices_relu_28,(.L_x_1 - triton_poi_fused_convolution_max_pool2d_with_indices_relu_28)
        .other          triton_poi_fused_convolution_max_pool2d_with_indices_relu_28,@"STO_CUDA_ENTRY STV_DEFAULT"
triton_poi_fused_convolution_max_pool2d_with_indices_relu_28:
.text.triton_poi_fused_convolution_max_pool2d_with_indices_relu_28:
[----:B------:R-:W-:Y:S01]  /*0000*/  LDC R1, c[0x0][0x28] ;  /* 0x00000a00ff017b82 */ /* 0x000fe20000000800 */
[----:B------:R-:W1:Y:S01]  /*0010*/  S2R R0, SR_TID.X ;  /* 0x0000000000007919 */ /* 0x000e620000002100 */
[----:B------:R-:W-:Y:S01]  /*0020*/  ULDC.64 UR4, c[0x0][0x208] ;  /* 0x0000820000047ab9 */ /* 0x000fe20000000a00 */
[----:B------:R-:W2:Y:S01]  /*0030*/  S2R R3, SR_CTAID.X ;  /* 0x0000000000037919 */ /* 0x000ea20000002500 */
[----:B-1----:R-:W-:Y:S01]  /*0040*/  IMAD.SHL.U32 R0, R0, 0x2, RZ ;  /* 0x0000000200007824 */ /* 0x002fe200078e00ff */
[----:B--2---:R-:W-:-:S04]  /*0050*/  SHF.R.S32.HI R5, RZ, 0x17, R3 ;  /* 0x00000017ff057819 */ /* 0x004fc80000011403 */
[----:B------:R-:W-:Y:S02]  /*0060*/  LOP3.LUT R0, R0, 0xfe, RZ, 0xc0, !PT ;  /* 0x000000fe00007812 */ /* 0x000fe400078ec0ff */
[----:B------:R-:W-:-:S03]  /*0070*/  SGXT R5, R5, 0x1 ;  /* 0x000000010505781a */ /* 0x000fc60000000200 */
[----:B------:R-:W-:-:S05]  /*0080*/  IMAD R0, R3, 0x100, R0 ;  /* 0x0000010003007824 */ /* 0x000fca00078e0200 */
[----:B------:R-:W-:Y:S02]  /*0090*/  SHF.R.S32.HI R3, RZ, 0x1f, R0 ;  /* 0x0000001fff037819 */ /* 0x000fe40000011400 */
[-C--:B------:R-:W-:Y:S02]  /*00a0*/  LEA.HI R6, R5, R0.reuse, RZ, 0xb ;  /* 0x0000000005067211 */ /* 0x080fe400078f58ff */
[----:B------:R-:W-:Y:S02]  /*00b0*/  LEA.HI R4, R3, R0, RZ, 0x9 ;  /* 0x0000000003047211 */ /* 0x000fe400078f48ff */
[----:B------:R-:W1:Y:S01]  /*00c0*/  LDC.64 R2, c[0x0][0x210] ;  /* 0x00008400ff027b82 */ /* 0x000e620000000a00 */
[----:B------:R-:W-:Y:S01]  /*00d0*/  IMAD.SHL.U32 R7, R6, 0x4, RZ ;  /* 0x0000000406077824 */ /* 0x000fe200078e00ff */
[----:B------:R-:W-:-:S04]  /*00e0*/  SHF.R.S32.HI R5, RZ, 0x9, R4 ;  /* 0x00000009ff057819 */ /* 0x000fc80000011404 */
[----:B------:R-:W-:Y:S02]  /*00f0*/  LEA.HI R6, R5, R5, RZ, 0x2 ;  /* 0x0000000505067211 */ /* 0x000fe400078f10ff */
[----:B------:R-:W-:Y:S02]  /*0100*/  LOP3.LUT R8, R7, 0xffffe000, RZ, 0xc0, !PT ;  /* 0xffffe00007087812 */ /* 0x000fe400078ec0ff */
[----:B------:R-:W-:Y:S02]  /*0110*/  LOP3.LUT R7, R4, 0xfffffe00, RZ, 0xc0, !PT ;  /* 0xfffffe0004077812 */ /* 0x000fe400078ec0ff */
[----:B------:R-:W-:Y:S02]  /*0120*/  LOP3.LUT R6, R6, 0x3ffffc, RZ, 0xc0, !PT ;  /* 0x003ffffc06067812 */ /* 0x000fe400078ec0ff */
[----:B------:R-:W-:-:S03]  /*0130*/  IADD3 R7, R8, R0, -R7 ;  /* 0x0000000008077210 */ /* 0x000fc60007ffe807 */
[----:B------:R-:W-:-:S04]  /*0140*/  IMAD.IADD R6, R5, 0x1, -R6 ;  /* 0x0000000105067824 */ /* 0x000fc800078e0a06 */
[----:B------:R-:W-:-:S04]  /*0150*/  IMAD R11, R6, 0x400, R7 ;  /* 0x00000400060b7824 */ /* 0x000fc800078e0207 */
[C---:B------:R-:W-:Y:S02]  /*0160*/  VIADD R7, R11.reuse, 0x200 ;  /* 0x000002000b077836 */ /* 0x040fe40000000000 */
[----:B-1----:R-:W-:-:S04]  /*0170*/  IMAD.WIDE R4, R11, 0x4, R2 ;  /* 0x000000040b047825 */ /* 0x002fc800078e0202 */
[--C-:B------:R-:W-:Y:S02]  /*0180*/  IMAD.WIDE R6, R7, 0x4, R2.reuse ;  /* 0x0000000407067825 */ /* 0x100fe400078e0202 */
[----:B------:R-:W2:Y:S02]  /*0190*/  LDG.E.64 R4, desc[UR4][R4.64] ;  /* 0x0000000404047981 */ /* 0x000ea4000c1e1b00 */
[----:B------:R-:W-:Y:S02]  /*01a0*/  VIADD R9, R11, 0x1000 ;  /* 0x000010000b097836 */ /* 0x000fe40000000000 */
[----:B------:R-:W2:Y:S02]  /*01b0*/  LDG.E.64 R6, desc[UR4][R6.64] ;  /* 0x0000000406067981 */ /* 0x000ea4000c1e1b00 */
[----:B------:R-:W-:-:S04]  /*01c0*/  IMAD.WIDE R8, R9, 0x4, R2 ;  /* 0x0000000409087825 */ /* 0x000fc800078e0202 */
[----:B------:R-:W-:Y:S02]  /*01d0*/  VIADD R11, R11, 0x1200 ;  /* 0x000012000b0b7836 */ /* 0x000fe40000000000 */
[----:B------:R-:W3:Y:S02]  /*01e0*/  LDG.E.64 R8, desc[UR4][R8.64] ;  /* 0x0000000408087981 */ /* 0x000ee4000c1e1b00 */
[----:B------:R-:W-:Y:S02]  /*01f0*/  IMAD.WIDE R2, R11, 0x4, R2 ;  /* 0x000000040b027825 */ /* 0x000fe400078e0202 */
[----:B------:R-:W1:Y:S03]  /*0200*/  LDC.64 R10, c[0x0][0x218] ;  /* 0x00008600ff0a7b82 */ /* 0x000e660000000a00 */
[----:B------:R1:W4:Y:S02]  /*0210*/  LDG.E.64 R12, desc[UR4][R2.64] ;  /* 0x00000004020c7981 */ /* 0x000324000c1e1b00 */
[----:B-1----:R-:W-:Y:S01]  /*0220*/  IMAD.WIDE R2, R0, 0x4, R10 ;  /* 0x0000000400027825 */ /* 0x002fe200078e020a */
[----:B--2---:R-:W-:-:S02]  /*0230*/  FSETP.GT.AND P2, PT, R6, R4, PT ;  /* 0x000000040600720b */ /* 0x004fc40003f44000 */
[C---:B------:R-:W-:Y:S02]  /*0240*/  FSETP.GT.AND P3, PT, R7.reuse, R5, PT ;  /* 0x000000050700720b */ /* 0x040fe40003f64000 */
[----:B------:R-:W-:Y:S02]  /*0250*/  FSETP.NAN.AND P4, PT, R6, R6, PT ;  /* 0x000000060600720b */ /* 0x000fe40003f88000 */
[----:B------:R-:W-:Y:S02]  /*0260*/  FSETP.NAN.AND P5, PT, R7, R7, PT ;  /* 0x000000070700720b */ /* 0x000fe40003fa8000 */
[----:B---3--:R-:W-:Y:S02]  /*0270*/  FSETP.NAN.AND P0, PT, R8, R8, PT ;  /* 0x000000080800720b */ /* 0x008fe40003f08000 */
[----:B------:R-:W-:-:S03]  /*0280*/  FSETP.NAN.AND P1, PT, R9, R9, PT ;  /* 0x000000090900720b */ /* 0x000fc60003f28000 */
[----:B------:R-:W-:Y:S02]  /*0290*/  @!P2 FSEL R6, R6, R4, P4 ;  /* 0x000000040606a208 */ /* 0x000fe40002000000 */
[----:B------:R-:W-:Y:S02]  /*02a0*/  @!P3 FSEL R7, R7, R5, P5 ;  /* 0x000000050707b208 */ /* 0x000fe40002800000 */
[----:B----4-:R-:W-:Y:S02]  /*02b0*/  FSETP.NAN.AND P2, PT, R12, R12, PT ;  /* 0x0000000c0c00720b */ /* 0x010fe40003f48000 */
[----:B------:R-:W-:Y:S02]  /*02c0*/  FSETP.NAN.AND P3, PT, R13, R13, PT ;  /* 0x0000000d0d00720b */ /* 0x000fe40003f68000 */
[----:B------:R-:W-:Y:S02]  /*02d0*/  FSETP.GEU.AND P4, PT, R6, R8, PT ;  /* 0x000000080600720b */ /* 0x000fe40003f8e000 */
[----:B------:R-:W-:-:S02]  /*02e0*/  FSETP.GEU.AND P5, PT, R7, R9, PT ;  /* 0x000000090700720b */ /* 0x000fc40003fae000 */
[----:B------:R-:W-:Y:S02]  /*02f0*/  @!P0 FSEL R8, R8, R6, !P4 ;  /* 0x0000000608088208 */ /* 0x000fe40006000000 */
[----:B------:R-:W-:Y:S02]  /*0300*/  @!P1 FSEL R9, R9, R7, !P5 ;  /* 0x0000000709099208 */ /* 0x000fe40006800000 */
[----:B------:R-:W-:Y:S02]  /*0310*/  FSETP.GEU.AND P0, PT, R8, R12, PT ;  /* 0x0000000c0800720b */ /* 0x000fe40003f0e000 */
[----:B------:R-:W-:Y:S02]  /*0320*/  FSETP.GEU.AND P1, PT, R9, R13, PT ;  /* 0x0000000d0900720b */ /* 0x000fe40003f2e000 */
[----:B------:R-:W-:Y:S02]  /*0330*/  @!P2 SEL R12, R12, R8, !P0 ;  /* 0x000000080c0ca207 */ /* 0x000fe40004000000 */
[----:B------:R-:W-:-:S05]  /*0340*/  @!P3 SEL R13, R13, R9, !P1 ;  /* 0x000000090d0db207 */ /* 0x000fca0004800000 */
[----:B------:R-:W-:Y:S01]  /*0350*/  STG.E.64 desc[UR4][R2.64], R12 ;  /* 0x0000000c02007986 */ /* 0x000fe2000c101b04 */
[----:B------:R-:W-:Y:S05]  /*0360*/  EXIT ;  /* 0x000000000000794d */ /* 0x000fea0003800000 */
.L_x_0:
[----:B------:R-:W-:-:S00]  /*0370*/  BRA `(.L_x_0) ;  /* 0xfffffffc00fc7947 */ /* 0x000fc0000383ffff */
[----:B------:R-:W-:-:S00]  /*0380*/  NOP ;  /* 0x0000000000007918 */ /* 0x000fc00000000000 */
[----:B------:R-:W-:-:S00]  /*0390*/  NOP ;  /* 0x0000000000007918 */ /* 0x000fc00000000000 */
[----:B------:R-:W-:-:S00]  /*03a0*/  NOP ;  /* 0x0000000000007918 */ /* 0x000fc00000000000 */
[----:B------:R-:W-:-:S00]  /*03b0*/  NOP ;  /* 0x0000000000007918 */ /* 0x000fc00000000000 */
[----:B------:R-:W-:-:S00]  /*03c0*/  NOP ;  /* 0x0000000000007918 */ /* 0x000fc00000000000 */
[----:B------:R-:W-:-:S00]  /*03d0*/  NOP ;  /* 0x0000000000007918 */ /* 0x000fc00000000000 */
[----:B------:R-:W-:-:S00]  /*03e0*/  NOP ;  /* 0x0000000000007918 */ /* 0x000fc00000000000 */
[----:B------:R-:W-:-:S00]  /*03f0*/  NOP ;  /* 0x0000000000007918 */ /* 0x000fc00000000000 */
.L_x_1:


//--------------------- .nv.constant0.triton_poi_fused_convolution_max_pool2d_with_indices_relu_28 --------------------------
	.section	.nv.constant0.triton_poi_fused_convolution_max_pool2d_with_indices_relu_28,"a",@progbits
	.sectionflags	@""
	.align	4
.nv.constant0.triton_poi_fused_convolution_max_pool2d_with_indices_relu_28:
	.zero		548
